//
// Generated by NVIDIA NVVM Compiler
//
// Compiler Build ID: CL-36424714
// Cuda compilation tools, release 13.0, V13.0.88
// Based on NVVM 20.0.0
//

.version 9.0
.target sm_100
.address_size 64

	// .globl	_Z8myKernelPfiii
.extern .func  (.param .b32 func_retval0) vprintf
(
	.param .b64 vprintf_param_0,
	.param .b64 vprintf_param_1
)
;
.global .align 1 .b8 $str[4] = {9, 37, 102};
.global .align 1 .b8 $str$1[2] = {10};

.visible .entry _Z8myKernelPfiii(
	.param .u64 .ptr .align 1 _Z8myKernelPfiii_param_0,
	.param .u32 _Z8myKernelPfiii_param_1,
	.param .u32 _Z8myKernelPfiii_param_2,
	.param .u32 _Z8myKernelPfiii_param_3
)
{
	.local .align 8 .b8 	__local_depot0[8];
	.reg .b64 	%SP;
	.reg .b64 	%SPL;
	.reg .pred 	%p<17>;
	.reg .b32 	%r<112>;
	.reg .b32 	%f<94>;
	.reg .b64 	%rd<43>;
	.reg .b64 	%fd<32>;

	mov.u64 	%SPL, __local_depot0;
	cvta.local.u64 	%SP, %SPL;
	ld.param.u64 	%rd8, [_Z8myKernelPfiii_param_0];
	ld.param.u32 	%r23, [_Z8myKernelPfiii_param_1];
	ld.param.u32 	%r24, [_Z8myKernelPfiii_param_2];
	ld.param.u32 	%r25, [_Z8myKernelPfiii_param_3];
	cvta.to.global.u64 	%rd1, %rd8;
	add.u64 	%rd9, %SP, 0;
	add.u64 	%rd2, %SPL, 0;
	setp.lt.s32 	%p1, %r23, 1;
	@%p1 bra 	$L__BB0_23;
	setp.lt.s32 	%p2, %r24, 1;
	@%p2 bra 	$L__BB0_17;
	and.b32  	%r1, %r24, 15;
	add.s32 	%r2, %r1, -1;
	and.b32  	%r3, %r24, 7;
	and.b32  	%r4, %r24, 2147483632;
	and.b32  	%r5, %r24, 3;
	neg.s32 	%r6, %r4;
	mov.b32 	%r105, 0;
	mov.u64 	%rd40, $str$1;
	mov.u64 	%rd31, $str;
$L__BB0_3:
	setp.lt.u32 	%p7, %r24, 16;
	mul.lo.s32 	%r8, %r105, %r25;
	mov.b32 	%r108, 0;
	@%p7 bra 	$L__BB0_6;
	cvt.s64.s32 	%rd14, %r8;
	add.s64 	%rd15, %rd1, %rd14;
	add.s64 	%rd42, %rd15, 32;
	mov.u32 	%r106, %r6;
$L__BB0_5:
	.pragma "nounroll";
	ld.global.f32 	%f1, [%rd42+-32];
	cvt.f64.f32 	%fd1, %f1;
	st.local.f64 	[%rd2], %fd1;
	mov.u64 	%rd16, $str;
	cvta.global.u64 	%rd17, %rd16;
	add.u64 	%rd18, %SP, 0;
	{ // callseq 5, 0
	.param .b64 param0;
	st.param.b64 	[param0], %rd17;
	.param .b64 param1;
	st.param.b64 	[param1], %rd18;
	.param .b32 retval0;
	call.uni (retval0), 
	vprintf, 
	(
	param0, 
	param1
	);
	ld.param.b32 	%r40, [retval0];
	} // callseq 5
	ld.global.f32 	%f2, [%rd42+-32];
	add.f32 	%f3, %f2, 0f3F800000;
	st.global.f32 	[%rd42+-32], %f3;
	ld.global.f32 	%f4, [%rd42+-28];
	cvt.f64.f32 	%fd2, %f4;
	st.local.f64 	[%rd2], %fd2;
	{ // callseq 6, 0
	.param .b64 param0;
	st.param.b64 	[param0], %rd17;
	.param .b64 param1;
	st.param.b64 	[param1], %rd18;
	.param .b32 retval0;
	call.uni (retval0), 
	vprintf, 
	(
	param0, 
	param1
	);
	ld.param.b32 	%r42, [retval0];
	} // callseq 6
	ld.global.f32 	%f5, [%rd42+-28];
	add.f32 	%f6, %f5, 0f3F800000;
	st.global.f32 	[%rd42+-28], %f6;
	ld.global.f32 	%f7, [%rd42+-24];
	cvt.f64.f32 	%fd3, %f7;
	st.local.f64 	[%rd2], %fd3;
	{ // callseq 7, 0
	.param .b64 param0;
	st.param.b64 	[param0], %rd17;
	.param .b64 param1;
	st.param.b64 	[param1], %rd18;
	.param .b32 retval0;
	call.uni (retval0), 
	vprintf, 
	(
	param0, 
	param1
	);
	ld.param.b32 	%r44, [retval0];
	} // callseq 7
	ld.global.f32 	%f8, [%rd42+-24];
	add.f32 	%f9, %f8, 0f3F800000;
	st.global.f32 	[%rd42+-24], %f9;
	ld.global.f32 	%f10, [%rd42+-20];
	cvt.f64.f32 	%fd4, %f10;
	st.local.f64 	[%rd2], %fd4;
	{ // callseq 8, 0
	.param .b64 param0;
	st.param.b64 	[param0], %rd17;
	.param .b64 param1;
	st.param.b64 	[param1], %rd18;
	.param .b32 retval0;
	call.uni (retval0), 
	vprintf, 
	(
	param0, 
	param1
	);
	ld.param.b32 	%r46, [retval0];
	} // callseq 8
	ld.global.f32 	%f11, [%rd42+-20];
	add.f32 	%f12, %f11, 0f3F800000;
	st.global.f32 	[%rd42+-20], %f12;
	ld.global.f32 	%f13, [%rd42+-16];
	cvt.f64.f32 	%fd5, %f13;
	st.local.f64 	[%rd2], %fd5;
	{ // callseq 9, 0
	.param .b64 param0;
	st.param.b64 	[param0], %rd17;
	.param .b64 param1;
	st.param.b64 	[param1], %rd18;
	.param .b32 retval0;
	call.uni (retval0), 
	vprintf, 
	(
	param0, 
	param1
	);
	ld.param.b32 	%r48, [retval0];
	} // callseq 9
	ld.global.f32 	%f14, [%rd42+-16];
	add.f32 	%f15, %f14, 0f3F800000;
	st.global.f32 	[%rd42+-16], %f15;
	ld.global.f32 	%f16, [%rd42+-12];
	cvt.f64.f32 	%fd6, %f16;
	st.local.f64 	[%rd2], %fd6;
	{ // callseq 10, 0
	.param .b64 param0;
	st.param.b64 	[param0], %rd17;
	.param .b64 param1;
	st.param.b64 	[param1], %rd18;
	.param .b32 retval0;
	call.uni (retval0), 
	vprintf, 
	(
	param0, 
	param1
	);
	ld.param.b32 	%r50, [retval0];
	} // callseq 10
	ld.global.f32 	%f17, [%rd42+-12];
	add.f32 	%f18, %f17, 0f3F800000;
	st.global.f32 	[%rd42+-12], %f18;
	ld.global.f32 	%f19, [%rd42+-8];
	cvt.f64.f32 	%fd7, %f19;
	st.local.f64 	[%rd2], %fd7;
	{ // callseq 11, 0
	.param .b64 param0;
	st.param.b64 	[param0], %rd17;
	.param .b64 param1;
	st.param.b64 	[param1], %rd18;
	.param .b32 retval0;
	call.uni (retval0), 
	vprintf, 
	(
	param0, 
	param1
	);
	ld.param.b32 	%r52, [retval0];
	} // callseq 11
	ld.global.f32 	%f20, [%rd42+-8];
	add.f32 	%f21, %f20, 0f3F800000;
	st.global.f32 	[%rd42+-8], %f21;
	ld.global.f32 	%f22, [%rd42+-4];
	cvt.f64.f32 	%fd8, %f22;
	st.local.f64 	[%rd2], %fd8;
	{ // callseq 12, 0
	.param .b64 param0;
	st.param.b64 	[param0], %rd17;
	.param .b64 param1;
	st.param.b64 	[param1], %rd18;
	.param .b32 retval0;
	call.uni (retval0), 
	vprintf, 
	(
	param0, 
	param1
	);
	ld.param.b32 	%r54, [retval0];
	} // callseq 12
	ld.global.f32 	%f23, [%rd42+-4];
	add.f32 	%f24, %f23, 0f3F800000;
	st.global.f32 	[%rd42+-4], %f24;
	ld.global.f32 	%f25, [%rd42];
	cvt.f64.f32 	%fd9, %f25;
	st.local.f64 	[%rd2], %fd9;
	{ // callseq 13, 0
	.param .b64 param0;
	st.param.b64 	[param0], %rd17;
	.param .b64 param1;
	st.param.b64 	[param1], %rd18;
	.param .b32 retval0;
	call.uni (retval0), 
	vprintf, 
	(
	param0, 
	param1
	);
	ld.param.b32 	%r56, [retval0];
	} // callseq 13
	ld.global.f32 	%f26, [%rd42];
	add.f32 	%f27, %f26, 0f3F800000;
	st.global.f32 	[%rd42], %f27;
	ld.global.f32 	%f28, [%rd42+4];
	cvt.f64.f32 	%fd10, %f28;
	st.local.f64 	[%rd2], %fd10;
	{ // callseq 14, 0
	.param .b64 param0;
	st.param.b64 	[param0], %rd17;
	.param .b64 param1;
	st.param.b64 	[param1], %rd18;
	.param .b32 retval0;
	call.uni (retval0), 
	vprintf, 
	(
	param0, 
	param1
	);
	ld.param.b32 	%r58, [retval0];
	} // callseq 14
	ld.global.f32 	%f29, [%rd42+4];
	add.f32 	%f30, %f29, 0f3F800000;
	st.global.f32 	[%rd42+4], %f30;
	ld.global.f32 	%f31, [%rd42+8];
	cvt.f64.f32 	%fd11, %f31;
	st.local.f64 	[%rd2], %fd11;
	{ // callseq 15, 0
	.param .b64 param0;
	st.param.b64 	[param0], %rd17;
	.param .b64 param1;
	st.param.b64 	[param1], %rd18;
	.param .b32 retval0;
	call.uni (retval0), 
	vprintf, 
	(
	param0, 
	param1
	);
	ld.param.b32 	%r60, [retval0];
	} // callseq 15
	ld.global.f32 	%f32, [%rd42+8];
	add.f32 	%f33, %f32, 0f3F800000;
	st.global.f32 	[%rd42+8], %f33;
	ld.global.f32 	%f34, [%rd42+12];
	cvt.f64.f32 	%fd12, %f34;
	st.local.f64 	[%rd2], %fd12;
	{ // callseq 16, 0
	.param .b64 param0;
	st.param.b64 	[param0], %rd17;
	.param .b64 param1;
	st.param.b64 	[param1], %rd18;
	.param .b32 retval0;
	call.uni (retval0), 
	vprintf, 
	(
	param0, 
	param1
	);
	ld.param.b32 	%r62, [retval0];
	} // callseq 16
	ld.global.f32 	%f35, [%rd42+12];
	add.f32 	%f36, %f35, 0f3F800000;
	st.global.f32 	[%rd42+12], %f36;
	ld.global.f32 	%f37, [%rd42+16];
	cvt.f64.f32 	%fd13, %f37;
	st.local.f64 	[%rd2], %fd13;
	{ // callseq 17, 0
	.param .b64 param0;
	st.param.b64 	[param0], %rd17;
	.param .b64 param1;
	st.param.b64 	[param1], %rd18;
	.param .b32 retval0;
	call.uni (retval0), 
	vprintf, 
	(
	param0, 
	param1
	);
	ld.param.b32 	%r64, [retval0];
	} // callseq 17
	ld.global.f32 	%f38, [%rd42+16];
	add.f32 	%f39, %f38, 0f3F800000;
	st.global.f32 	[%rd42+16], %f39;
	ld.global.f32 	%f40, [%rd42+20];
	cvt.f64.f32 	%fd14, %f40;
	st.local.f64 	[%rd2], %fd14;
	{ // callseq 18, 0
	.param .b64 param0;
	st.param.b64 	[param0], %rd17;
	.param .b64 param1;
	st.param.b64 	[param1], %rd18;
	.param .b32 retval0;
	call.uni (retval0), 
	vprintf, 
	(
	param0, 
	param1
	);
	ld.param.b32 	%r66, [retval0];
	} // callseq 18
	ld.global.f32 	%f41, [%rd42+20];
	add.f32 	%f42, %f41, 0f3F800000;
	st.global.f32 	[%rd42+20], %f42;
	ld.global.f32 	%f43, [%rd42+24];
	cvt.f64.f32 	%fd15, %f43;
	st.local.f64 	[%rd2], %fd15;
	{ // callseq 19, 0
	.param .b64 param0;
	st.param.b64 	[param0], %rd17;
	.param .b64 param1;
	st.param.b64 	[param1], %rd18;
	.param .b32 retval0;
	call.uni (retval0), 
	vprintf, 
	(
	param0, 
	param1
	);
	ld.param.b32 	%r68, [retval0];
	} // callseq 19
	ld.global.f32 	%f44, [%rd42+24];
	add.f32 	%f45, %f44, 0f3F800000;
	st.global.f32 	[%rd42+24], %f45;
	ld.global.f32 	%f46, [%rd42+28];
	cvt.f64.f32 	%fd16, %f46;
	st.local.f64 	[%rd2], %fd16;
	{ // callseq 20, 0
	.param .b64 param0;
	st.param.b64 	[param0], %rd17;
	.param .b64 param1;
	st.param.b64 	[param1], %rd18;
	.param .b32 retval0;
	call.uni (retval0), 
	vprintf, 
	(
	param0, 
	param1
	);
	ld.param.b32 	%r70, [retval0];
	} // callseq 20
	ld.global.f32 	%f47, [%rd42+28];
	add.f32 	%f48, %f47, 0f3F800000;
	st.global.f32 	[%rd42+28], %f48;
	add.s32 	%r106, %r106, 16;
	add.s64 	%rd42, %rd42, 64;
	setp.ne.s32 	%p8, %r106, 0;
	mov.u32 	%r108, %r4;
	@%p8 bra 	$L__BB0_5;
$L__BB0_6:
	setp.eq.s32 	%p9, %r1, 0;
	@%p9 bra 	$L__BB0_16;
	cvt.s64.s32 	%rd19, %r8;
	add.s64 	%rd6, %rd1, %rd19;
	setp.lt.u32 	%p10, %r2, 7;
	@%p10 bra 	$L__BB0_9;
	mul.wide.u32 	%rd20, %r108, 4;
	add.s64 	%rd21, %rd6, %rd20;
	ld.global.f32 	%f49, [%rd21];
	cvt.f64.f32 	%fd17, %f49;
	st.local.f64 	[%rd2], %fd17;
	cvta.global.u64 	%rd23, %rd31;
	{ // callseq 21, 0
	.param .b64 param0;
	st.param.b64 	[param0], %rd23;
	.param .b64 param1;
	st.param.b64 	[param1], %rd9;
	.param .b32 retval0;
	call.uni (retval0), 
	vprintf, 
	(
	param0, 
	param1
	);
	ld.param.b32 	%r72, [retval0];
	} // callseq 21
	ld.global.f32 	%f50, [%rd21];
	add.f32 	%f51, %f50, 0f3F800000;
	st.global.f32 	[%rd21], %f51;
	ld.global.f32 	%f52, [%rd21+4];
	cvt.f64.f32 	%fd18, %f52;
	st.local.f64 	[%rd2], %fd18;
	{ // callseq 22, 0
	.param .b64 param0;
	st.param.b64 	[param0], %rd23;
	.param .b64 param1;
	st.param.b64 	[param1], %rd9;
	.param .b32 retval0;
	call.uni (retval0), 
	vprintf, 
	(
	param0, 
	param1
	);
	ld.param.b32 	%r74, [retval0];
	} // callseq 22
	ld.global.f32 	%f53, [%rd21+4];
	add.f32 	%f54, %f53, 0f3F800000;
	st.global.f32 	[%rd21+4], %f54;
	ld.global.f32 	%f55, [%rd21+8];
	cvt.f64.f32 	%fd19, %f55;
	st.local.f64 	[%rd2], %fd19;
	{ // callseq 23, 0
	.param .b64 param0;
	st.param.b64 	[param0], %rd23;
	.param .b64 param1;
	st.param.b64 	[param1], %rd9;
	.param .b32 retval0;
	call.uni (retval0), 
	vprintf, 
	(
	param0, 
	param1
	);
	ld.param.b32 	%r76, [retval0];
	} // callseq 23
	ld.global.f32 	%f56, [%rd21+8];
	add.f32 	%f57, %f56, 0f3F800000;
	st.global.f32 	[%rd21+8], %f57;
	ld.global.f32 	%f58, [%rd21+12];
	cvt.f64.f32 	%fd20, %f58;
	st.local.f64 	[%rd2], %fd20;
	{ // callseq 24, 0
	.param .b64 param0;
	st.param.b64 	[param0], %rd23;
	.param .b64 param1;
	st.param.b64 	[param1], %rd9;
	.param .b32 retval0;
	call.uni (retval0), 
	vprintf, 
	(
	param0, 
	param1
	);
	ld.param.b32 	%r78, [retval0];
	} // callseq 24
	ld.global.f32 	%f59, [%rd21+12];
	add.f32 	%f60, %f59, 0f3F800000;
	st.global.f32 	[%rd21+12], %f60;
	ld.global.f32 	%f61, [%rd21+16];
	cvt.f64.f32 	%fd21, %f61;
	st.local.f64 	[%rd2], %fd21;
	{ // callseq 25, 0
	.param .b64 param0;
	st.param.b64 	[param0], %rd23;
	.param .b64 param1;
	st.param.b64 	[param1], %rd9;
	.param .b32 retval0;
	call.uni (retval0), 
	vprintf, 
	(
	param0, 
	param1
	);
	ld.param.b32 	%r80, [retval0];
	} // callseq 25
	ld.global.f32 	%f62, [%rd21+16];
	add.f32 	%f63, %f62, 0f3F800000;
	st.global.f32 	[%rd21+16], %f63;
	ld.global.f32 	%f64, [%rd21+20];
	cvt.f64.f32 	%fd22, %f64;
	st.local.f64 	[%rd2], %fd22;
	{ // callseq 26, 0
	.param .b64 param0;
	st.param.b64 	[param0], %rd23;
	.param .b64 param1;
	st.param.b64 	[param1], %rd9;
	.param .b32 retval0;
	call.uni (retval0), 
	vprintf, 
	(
	param0, 
	param1
	);
	ld.param.b32 	%r82, [retval0];
	} // callseq 26
	ld.global.f32 	%f65, [%rd21+20];
	add.f32 	%f66, %f65, 0f3F800000;
	st.global.f32 	[%rd21+20], %f66;
	ld.global.f32 	%f67, [%rd21+24];
	cvt.f64.f32 	%fd23, %f67;
	st.local.f64 	[%rd2], %fd23;
	{ // callseq 27, 0
	.param .b64 param0;
	st.param.b64 	[param0], %rd23;
	.param .b64 param1;
	st.param.b64 	[param1], %rd9;
	.param .b32 retval0;
	call.uni (retval0), 
	vprintf, 
	(
	param0, 
	param1
	);
	ld.param.b32 	%r84, [retval0];
	} // callseq 27
	ld.global.f32 	%f68, [%rd21+24];
	add.f32 	%f69, %f68, 0f3F800000;
	st.global.f32 	[%rd21+24], %f69;
	ld.global.f32 	%f70, [%rd21+28];
	cvt.f64.f32 	%fd24, %f70;
	st.local.f64 	[%rd2], %fd24;
	{ // callseq 28, 0
	.param .b64 param0;
	st.param.b64 	[param0], %rd23;
	.param .b64 param1;
	st.param.b64 	[param1], %rd9;
	.param .b32 retval0;
	call.uni (retval0), 
	vprintf, 
	(
	param0, 
	param1
	);
	ld.param.b32 	%r86, [retval0];
	} // callseq 28
	ld.global.f32 	%f71, [%rd21+28];
	add.f32 	%f72, %f71, 0f3F800000;
	st.global.f32 	[%rd21+28], %f72;
	add.s32 	%r108, %r108, 8;
$L__BB0_9:
	setp.eq.s32 	%p11, %r3, 0;
	@%p11 bra 	$L__BB0_16;
	add.s32 	%r88, %r3, -1;
	setp.lt.u32 	%p12, %r88, 3;
	@%p12 bra 	$L__BB0_12;
	mul.wide.u32 	%rd25, %r108, 4;
	add.s64 	%rd26, %rd6, %rd25;
	ld.global.f32 	%f73, [%rd26];
	cvt.f64.f32 	%fd25, %f73;
	st.local.f64 	[%rd2], %fd25;
	cvta.global.u64 	%rd28, %rd31;
	{ // callseq 29, 0
	.param .b64 param0;
	st.param.b64 	[param0], %rd28;
	.param .b64 param1;
	st.param.b64 	[param1], %rd9;
	.param .b32 retval0;
	call.uni (retval0), 
	vprintf, 
	(
	param0, 
	param1
	);
	ld.param.b32 	%r89, [retval0];
	} // callseq 29
	ld.global.f32 	%f74, [%rd26];
	add.f32 	%f75, %f74, 0f3F800000;
	st.global.f32 	[%rd26], %f75;
	ld.global.f32 	%f76, [%rd26+4];
	cvt.f64.f32 	%fd26, %f76;
	st.local.f64 	[%rd2], %fd26;
	{ // callseq 30, 0
	.param .b64 param0;
	st.param.b64 	[param0], %rd28;
	.param .b64 param1;
	st.param.b64 	[param1], %rd9;
	.param .b32 retval0;
	call.uni (retval0), 
	vprintf, 
	(
	param0, 
	param1
	);
	ld.param.b32 	%r91, [retval0];
	} // callseq 30
	ld.global.f32 	%f77, [%rd26+4];
	add.f32 	%f78, %f77, 0f3F800000;
	st.global.f32 	[%rd26+4], %f78;
	ld.global.f32 	%f79, [%rd26+8];
	cvt.f64.f32 	%fd27, %f79;
	st.local.f64 	[%rd2], %fd27;
	{ // callseq 31, 0
	.param .b64 param0;
	st.param.b64 	[param0], %rd28;
	.param .b64 param1;
	st.param.b64 	[param1], %rd9;
	.param .b32 retval0;
	call.uni (retval0), 
	vprintf, 
	(
	param0, 
	param1
	);
	ld.param.b32 	%r93, [retval0];
	} // callseq 31
	ld.global.f32 	%f80, [%rd26+8];
	add.f32 	%f81, %f80, 0f3F800000;
	st.global.f32 	[%rd26+8], %f81;
	ld.global.f32 	%f82, [%rd26+12];
	cvt.f64.f32 	%fd28, %f82;
	st.local.f64 	[%rd2], %fd28;
	{ // callseq 32, 0
	.param .b64 param0;
	st.param.b64 	[param0], %rd28;
	.param .b64 param1;
	st.param.b64 	[param1], %rd9;
	.param .b32 retval0;
	call.uni (retval0), 
	vprintf, 
	(
	param0, 
	param1
	);
	ld.param.b32 	%r95, [retval0];
	} // callseq 32
	ld.global.f32 	%f83, [%rd26+12];
	add.f32 	%f84, %f83, 0f3F800000;
	st.global.f32 	[%rd26+12], %f84;
	add.s32 	%r108, %r108, 4;
$L__BB0_12:
	setp.eq.s32 	%p13, %r5, 0;
	@%p13 bra 	$L__BB0_16;
	setp.eq.s32 	%p14, %r5, 1;
	mul.wide.u32 	%rd30, %r108, 4;
	add.s64 	%rd7, %rd6, %rd30;
	ld.global.f32 	%f85, [%rd7];
	cvt.f64.f32 	%fd29, %f85;
	st.local.f64 	[%rd2], %fd29;
	cvta.global.u64 	%rd32, %rd31;
	{ // callseq 33, 0
	.param .b64 param0;
	st.param.b64 	[param0], %rd32;
	.param .b64 param1;
	st.param.b64 	[param1], %rd9;
	.param .b32 retval0;
	call.uni (retval0), 
	vprintf, 
	(
	param0, 
	param1
	);
	ld.param.b32 	%r97, [retval0];
	} // callseq 33
	ld.global.f32 	%f86, [%rd7];
	add.f32 	%f87, %f86, 0f3F800000;
	st.global.f32 	[%rd7], %f87;
	@%p14 bra 	$L__BB0_16;
	setp.eq.s32 	%p15, %r5, 2;
	ld.global.f32 	%f88, [%rd7+4];
	cvt.f64.f32 	%fd30, %f88;
	st.local.f64 	[%rd2], %fd30;
	cvta.global.u64 	%rd35, %rd31;
	{ // callseq 34, 0
	.param .b64 param0;
	st.param.b64 	[param0], %rd35;
	.param .b64 param1;
	st.param.b64 	[param1], %rd9;
	.param .b32 retval0;
	call.uni (retval0), 
	vprintf, 
	(
	param0, 
	param1
	);
	ld.param.b32 	%r99, [retval0];
	} // callseq 34
	ld.global.f32 	%f89, [%rd7+4];
	add.f32 	%f90, %f89, 0f3F800000;
	st.global.f32 	[%rd7+4], %f90;
	@%p15 bra 	$L__BB0_16;
	ld.global.f32 	%f91, [%rd7+8];
	cvt.f64.f32 	%fd31, %f91;
	st.local.f64 	[%rd2], %fd31;
	cvta.global.u64 	%rd38, %rd31;
	{ // callseq 35, 0
	.param .b64 param0;
	st.param.b64 	[param0], %rd38;
	.param .b64 param1;
	st.param.b64 	[param1], %rd9;
	.param .b32 retval0;
	call.uni (retval0), 
	vprintf, 
	(
	param0, 
	param1
	);
	ld.param.b32 	%r101, [retval0];
	} // callseq 35
	ld.global.f32 	%f92, [%rd7+8];
	add.f32 	%f93, %f92, 0f3F800000;
	st.global.f32 	[%rd7+8], %f93;
$L__BB0_16:
	cvta.global.u64 	%rd41, %rd40;
	{ // callseq 36, 0
	.param .b64 param0;
	st.param.b64 	[param0], %rd41;
	.param .b64 param1;
	st.param.b64 	[param1], 0;
	.param .b32 retval0;
	call.uni (retval0), 
	vprintf, 
	(
	param0, 
	param1
	);
	ld.param.b32 	%r103, [retval0];
	} // callseq 36
	add.s32 	%r105, %r105, 1;
	setp.eq.s32 	%p16, %r105, %r23;
	@%p16 bra 	$L__BB0_23;
	bra.uni 	$L__BB0_3;
$L__BB0_17:
	and.b32  	%r17, %r23, 3;
	setp.lt.u32 	%p3, %r23, 4;
	@%p3 bra 	$L__BB0_20;
	and.b32  	%r18, %r23, 2147483644;
	mov.b32 	%r110, 0;
	mov.u64 	%rd10, $str$1;
$L__BB0_19:
	cvta.global.u64 	%rd11, %rd10;
	{ // callseq 0, 0
	.param .b64 param0;
	st.param.b64 	[param0], %rd11;
	.param .b64 param1;
	st.param.b64 	[param1], 0;
	.param .b32 retval0;
	call.uni (retval0), 
	vprintf, 
	(
	param0, 
	param1
	);
	ld.param.b32 	%r27, [retval0];
	} // callseq 0
	{ // callseq 1, 0
	.param .b64 param0;
	st.param.b64 	[param0], %rd11;
	.param .b64 param1;
	st.param.b64 	[param1], 0;
	.param .b32 retval0;
	call.uni (retval0), 
	vprintf, 
	(
	param0, 
	param1
	);
	ld.param.b32 	%r29, [retval0];
	} // callseq 1
	{ // callseq 2, 0
	.param .b64 param0;
	st.param.b64 	[param0], %rd11;
	.param .b64 param1;
	st.param.b64 	[param1], 0;
	.param .b32 retval0;
	call.uni (retval0), 
	vprintf, 
	(
	param0, 
	param1
	);
	ld.param.b32 	%r31, [retval0];
	} // callseq 2
	{ // callseq 3, 0
	.param .b64 param0;
	st.param.b64 	[param0], %rd11;
	.param .b64 param1;
	st.param.b64 	[param1], 0;
	.param .b32 retval0;
	call.uni (retval0), 
	vprintf, 
	(
	param0, 
	param1
	);
	ld.param.b32 	%r33, [retval0];
	} // callseq 3
	add.s32 	%r110, %r110, 4;
	setp.ne.s32 	%p4, %r110, %r18;
	@%p4 bra 	$L__BB0_19;
$L__BB0_20:
	setp.eq.s32 	%p5, %r17, 0;
	@%p5 bra 	$L__BB0_23;
	mov.b32 	%r111, 0;
	mov.u64 	%rd12, $str$1;
$L__BB0_22:
	.pragma "nounroll";
	cvta.global.u64 	%rd13, %rd12;
	{ // callseq 4, 0
	.param .b64 param0;
	st.param.b64 	[param0], %rd13;
	.param .b64 param1;
	st.param.b64 	[param1], 0;
	.param .b32 retval0;
	call.uni (retval0), 
	vprintf, 
	(
	param0, 
	param1
	);
	ld.param.b32 	%r36, [retval0];
	} // callseq 4
	add.s32 	%r111, %r111, 1;
	setp.ne.s32 	%p6, %r111, %r17;
	@%p6 bra 	$L__BB0_22;
$L__BB0_23:
	ret;

}


// ===== COMPILED SASS (sm_100) =====

	.target	sm_100

	.elftype	@"ET_EXEC"


//--------------------- .note.nv.tkinfo           --------------------------
	.section	.note.nv.tkinfo,"",@"SHT_NOTE"
	.sectionflags	@"SHF_NOTE_NV_TKINFO"
	.tkinfo
        /*0018*/ 	.word	0x00000002
        /*0030*/ 	.string	""
        /*0030*/ 	.string	"ptxas"
        /*0030*/ 	.string	"Cuda compilation tools, release 13.0, V13.0.88"
        /*0030*/ 	.string	"Build cuda_13.0.r13.0/compiler.36424714_0"
        /*0030*/ 	.string	"-arch sm_100 -m 64 "



//--------------------- .note.nv.cuinfo           --------------------------
	.section	.note.nv.cuinfo,"",@"SHT_NOTE"
	.sectionflags	@"SHF_NOTE_NV_CUINFO"
        /*0018*/ 	.short	0x0002
        /*001a*/ 	.short	0x0064
        /*001c*/ 	.short	0x0082
	.zero		2


//--------------------- .nv.info                  --------------------------
	.section	.nv.info,"",@"SHT_CUDA_INFO"
	.align	4


	//----- nvinfo : EIATTR_REGCOUNT
	.align		4
        /*0000*/ 	.byte	0x04, 0x2f
        /*0002*/ 	.short	(.L_3 - .L_2)
	.align		4
.L_2:
        /*0004*/ 	.word	index@(_Z8myKernelPfiii)
        /*0008*/ 	.word	0x0000001a


	//----- nvinfo : EIATTR_FRAME_SIZE
	.align		4
.L_3:
        /*000c*/ 	.byte	0x04, 0x11
        /*000e*/ 	.short	(.L_5 - .L_4)
	.align		4
.L_4:
        /*0010*/ 	.word	index@(_Z8myKernelPfiii)
        /*0014*/ 	.word	0x00000008


	//----- nvinfo : EIATTR_MIN_STACK_SIZE
	.align		4
.L_5:
        /*0018*/ 	.byte	0x04, 0x12
        /*001a*/ 	.short	(.L_7 - .L_6)
	.align		4
.L_6:
        /*001c*/ 	.word	index@(_Z8myKernelPfiii)
        /*0020*/ 	.word	0x00000008
.L_7:


//--------------------- .nv.compat                --------------------------
	.section	.nv.compat,"",@"SHT_CUDA_COMPAT_INFO"
	.align	4
        /*0000*/ 	.byte	0x02, 0x09, 0x00, 0x00, 0x02, 0x02, 0x01, 0x00, 0x02, 0x05, 0x05, 0x00, 0x03, 0x07, 0x01, 0x01
        /*0010*/ 	.byte	0x02, 0x03, 0x00, 0x00, 0x02, 0x06, 0x01, 0x00, 0x04, 0x0b, 0x08, 0x00, 0x09, 0x00, 0x00, 0x00
        /*0020*/ 	.byte	0x00, 0x00, 0x00, 0x00


//--------------------- .nv.info._Z8myKernelPfiii --------------------------
	.section	.nv.info._Z8myKernelPfiii,"",@"SHT_CUDA_INFO"
	.sectionflags	@""
	.align	4


	//----- nvinfo : EIATTR_CUDA_API_VERSION
	.align		4
        /*0000*/ 	.byte	0x04, 0x37
        /*0002*/ 	.short	(.L_9 - .L_8)
.L_8:
        /*0004*/ 	.word	0x00000082


	//----- nvinfo : EIATTR_KPARAM_INFO
	.align		4
.L_9:
        /*0008*/ 	.byte	0x04, 0x17
        /*000a*/ 	.short	(.L_11 - .L_10)
.L_10:
        /*000c*/ 	.word	0x00000000
        /*0010*/ 	.short	0x0003
        /*0012*/ 	.short	0x0010
        /*0014*/ 	.byte	0x00, 0xf0, 0x11, 0x00


	//----- nvinfo : EIATTR_KPARAM_INFO
	.align		4
.L_11:
        /*0018*/ 	.byte	0x04, 0x17
        /*001a*/ 	.short	(.L_13 - .L_12)
.L_12:
        /*001c*/ 	.word	0x00000000
        /*0020*/ 	.short	0x0002
        /*0022*/ 	.short	0x000c
        /*0024*/ 	.byte	0x00, 0xf0, 0x11, 0x00


	//----- nvinfo : EIATTR_KPARAM_INFO
	.align		4
.L_13:
        /*0028*/ 	.byte	0x04, 0x17
        /*002a*/ 	.short	(.L_15 - .L_14)
.L_14:
        /*002c*/ 	.word	0x00000000
        /*0030*/ 	.short	0x0001
        /*0032*/ 	.short	0x0008
        /*0034*/ 	.byte	0x00, 0xf0, 0x11, 0x00


	//----- nvinfo : EIATTR_KPARAM_INFO
	.align		4
.L_15:
        /*0038*/ 	.byte	0x04, 0x17
        /*003a*/ 	.short	(.L_17 - .L_16)
.L_16:
        /*003c*/ 	.word	0x00000000
        /*0040*/ 	.short	0x0000
        /*0042*/ 	.short	0x0000
        /*0044*/ 	.byte	0x00, 0xf5, 0x21, 0x00


	//----- nvinfo : EIATTR_SPARSE_MMA_MASK
	.align		4
.L_17:
        /*0048*/ 	.byte	0x03, 0x50
        /*004a*/ 	.short	0x0000


	//----- nvinfo : EIATTR_MAXREG_COUNT
	.align		4
        /*004c*/ 	.byte	0x03, 0x1b
        /*004e*/ 	.short	0x00ff


	//----- nvinfo : EIATTR_EXTERNS
	.align		4
        /*0050*/ 	.byte	0x04, 0x0f
        /*0052*/ 	.short	(.L_19 - .L_18)


	//   ....[0]....
	.align		4
.L_18:
        /*0054*/ 	.word	index@(vprintf)


	//----- nvinfo : EIATTR_MERCURY_ISA_VERSION
	.align		4
.L_19:
        /*0058*/ 	.byte	0x03, 0x5f
        /*005a*/ 	.short	0x0101


	//----- nvinfo : EIATTR_VRC_CTA_INIT_COUNT
	.align		4
        /*005c*/ 	.byte	0x02, 0x4a
	.zero		1
	.zero		1


	//----- nvinfo : EIATTR_SYSCALL_OFFSETS
	.align		4
        /*0060*/ 	.byte	0x04, 0x46
        /*0062*/ 	.short	(.L_21 - .L_20)


	//   ....[0]....
.L_20:
        /*0064*/ 	.word	0x000002f0


	//   ....[1]....
        /*0068*/ 	.word	0x000003e0


	//   ....[2]....
        /*006c*/ 	.word	0x000004c0


	//   ....[3]....
        /*0070*/ 	.word	0x000005a0


	//   ....[4]....
        /*0074*/ 	.word	0x00000680


	//   ....[5]....
        /*0078*/ 	.word	0x00000760


	//   ....[6]....
        /*007c*/ 	.word	0x00000840


	//   ....[7]....
        /*0080*/ 	.word	0x00000920


	//   ....[8]....
        /*0084*/ 	.word	0x00000a00


	//   ....[9]....
        /*0088*/ 	.word	0x00000ae0


	//   ....[10]....
        /*008c*/ 	.word	0x00000bc0


	//   ....[11]....
        /*0090*/ 	.word	0x00000ca0


	//   ....[12]....
        /*0094*/ 	.word	0x00000d80


	//   ....[13]....
        /*0098*/ 	.word	0x00000e60


	//   ....[14]....
        /*009c*/ 	.word	0x00000f40


	//   ....[15]....
        /*00a0*/ 	.word	0x00001020


	//   ....[16]....
        /*00a4*/ 	.word	0x00001210


	//   ....[17]....
        /*00a8*/ 	.word	0x00001300


	//   ....[18]....
        /*00ac*/ 	.word	0x000013e0


	//   ....[19]....
        /*00b0*/ 	.word	0x000014c0


	//   ....[20]....
        /*00b4*/ 	.word	0x000015a0


	//   ....[21]....
        /*00b8*/ 	.word	0x00001680


	//   ....[22]....
        /*00bc*/ 	.word	0x00001760


	//   ....[23]....
        /*00c0*/ 	.word	0x00001840


	//   ....[24]....
        /*00c4*/ 	.word	0x000019a0


	//   ....[25]....
        /*00c8*/ 	.word	0x00001a90


	//   ....[26]....
        /*00cc*/ 	.word	0x00001b70


	//   ....[27]....
        /*00d0*/ 	.word	0x00001c50


	//   ....[28]....
        /*00d4*/ 	.word	0x00001db0


	//   ....[29]....
        /*00d8*/ 	.word	0x00001ee0


	//   ....[30]....
        /*00dc*/ 	.word	0x00001fe0


	//   ....[31]....
        /*00e0*/ 	.word	0x00002090


	//   ....[32]....
        /*00e4*/ 	.word	0x000021f0


	//   ....[33]....
        /*00e8*/ 	.word	0x00002260


	//   ....[34]....
        /*00ec*/ 	.word	0x000022d0


	//   ....[35]....
        /*00f0*/ 	.word	0x00002340


	//   ....[36]....
        /*00f4*/ 	.word	0x00002450


	//----- nvinfo : EIATTR_EXIT_INSTR_OFFSETS
	.align		4
.L_21:
        /*00f8*/ 	.byte	0x04, 0x1c
        /*00fa*/ 	.short	(.L_23 - .L_22)


	//   ....[0]....
.L_22:
        /*00fc*/ 	.word	0x00000080


	//   ....[1]....
        /*0100*/ 	.word	0x000020d0


	//   ....[2]....
        /*0104*/ 	.word	0x00002390


	//   ....[3]....
        /*0108*/ 	.word	0x00002480


	//----- nvinfo : EIATTR_CRS_STACK_SIZE
	.align		4
.L_23:
        /*010c*/ 	.byte	0x04, 0x1e
        /*010e*/ 	.short	(.L_25 - .L_24)
.L_24:
        /*0110*/ 	.word	0x00000000


	//----- nvinfo : EIATTR_CBANK_PARAM_SIZE
	.align		4
.L_25:
        /*0114*/ 	.byte	0x03, 0x19
        /*0116*/ 	.short	0x0014


	//----- nvinfo : EIATTR_PARAM_CBANK
	.align		4
        /*0118*/ 	.byte	0x04, 0x0a
        /*011a*/ 	.short	(.L_27 - .L_26)
	.align		4
.L_26:
        /*011c*/ 	.word	index@(.nv.constant0._Z8myKernelPfiii)
        /*0120*/ 	.short	0x0380
        /*0122*/ 	.short	0x0014


	//----- nvinfo : EIATTR_SW_WAR
	.align		4
.L_27:
        /*0124*/ 	.byte	0x04, 0x36
        /*0126*/ 	.short	(.L_29 - .L_28)
.L_28:
        /*0128*/ 	.word	0x00000008
.L_29:


//--------------------- .nv.callgraph             --------------------------
	.section	.nv.callgraph,"",@"SHT_CUDA_CALLGRAPH"
	.align	4
	.sectionentsize	8
	.align		4
        /*0000*/ 	.word	0x00000000
	.align		4
        /*0004*/ 	.word	0xffffffff
	.align		4
        /*0008*/ 	.word	index@(_Z8myKernelPfiii)
	.align		4
        /*000c*/ 	.word	index@(vprintf)
	.align		4
        /*0010*/ 	.word	0x00000000
	.align		4
        /*0014*/ 	.word	0xfffffffe
	.align		4
        /*0018*/ 	.word	0x00000000
	.align		4
        /*001c*/ 	.word	0xfffffffd
	.align		4
        /*0020*/ 	.word	0x00000000
	.align		4
        /*0024*/ 	.word	0xfffffffc


//--------------------- .nv.constant4             --------------------------
	.section	.nv.constant4,"a",@progbits
	.align	8
	.align		8
.nv.constant4:
        /*0000*/ 	.dword	vprintf
	.align		8
        /*0008*/ 	.dword	$str
	.align		8
        /*0010*/ 	.dword	$str$1


//--------------------- .text._Z8myKernelPfiii    --------------------------
	.section	.text._Z8myKernelPfiii,"ax",@progbits
	.align	128
        .global         _Z8myKernelPfiii
        .type           _Z8myKernelPfiii,@function
        .size           _Z8myKernelPfiii,(.L_x_49 - _Z8myKernelPfiii)
        .other          _Z8myKernelPfiii,@"STO_CUDA_ENTRY STV_DEFAULT"
_Z8myKernelPfiii:
.text._Z8myKernelPfiii:
[----:B------:R-:W0:Y:S01]  /*0000*/  LDC R1, c[0x0][0x37c] ;  /* 0x0000df00ff017b82 */ /* 0x000e220000000800 */
[----:B------:R-:W1:Y:S01]  /*0010*/  LDCU UR36, c[0x0][0x388] ;  /* 0x00007100ff2477ac */ /* 0x000e620008000800 */
[----:B0-----:R-:W-:Y:S01]  /*0020*/  VIADD R1, R1, 0xfffffff8 ;  /* 0xfffffff801017836 */ /* 0x001fe20000000000 */
[----:B------:R-:W0:Y:S04]  /*0030*/  LDCU UR38, c[0x0][0x2f8] ;  /* 0x00005f00ff2677ac */ /* 0x000e280008000800 */
[----:B------:R-:W-:Y:S01]  /*0040*/  R2UR UR4, R1 ;  /* 0x00000000010472ca */ /* 0x000fe200000e0000 */
[----:B------:R-:W2:Y:S01]  /*0050*/  LDCU UR39, c[0x0][0x2fc] ;  /* 0x00005f80ff2777ac */ /* 0x000ea20008000800 */
[----:B-1----:R-:W-:-:S06]  /*0060*/  UISETP.GE.AND UP0, UPT, UR36, 0x1, UPT ;  /* 0x000000012400788c */ /* 0x002fcc000bf06270 */
[----:B------:R-:W-:-:S13]  /*0070*/  PLOP3.LUT P0, PT, PT, PT, UP0, 0x80, 0x8 ;  /* 0x000000000008781c */ /* 0x000fda0003f0f008 */
[----:B0-2---:R-:W-:Y:S05]  /*0080*/  @!P0 EXIT ;  /* 0x000000000000894d */ /* 0x005fea0003800000 */
[----:B------:R-:W0:Y:S01]  /*0090*/  LDCU UR40, c[0x0][0x38c] ;  /* 0x00007180ff2877ac */ /* 0x000e220008000800 */
[----:B------:R-:W-:-:S04]  /*00a0*/  UIADD3 UR38, UP0, UPT, UR4, UR38, URZ ;  /* 0x0000002604267290 */ /* 0x000fc8000ff1e0ff */
[----:B------:R-:W-:Y:S02]  /*00b0*/  UIADD3.X UR39, UPT, UPT, URZ, UR39, URZ, UP0, !UPT ;  /* 0x00000027ff277290 */ /* 0x000fe400087fe4ff */
[----:B0-----:R-:W-:-:S09]  /*00c0*/  UISETP.GE.AND UP0, UPT, UR40, 0x1, UPT ;  /* 0x000000012800788c */ /* 0x001fd2000bf06270 */
[----:B------:R-:W-:Y:S05]  /*00d0*/  BRA.U !UP0, `(.L_x_0) ;  /* 0x0000002108047547 */ /* 0x000fea000b800000 */
[----:B------:R-:W-:Y:S01]  /*00e0*/  IMAD.MOV.U32 R2, RZ, RZ, RZ ;  /* 0x000000ffff027224 */ /* 0x000fe200078e00ff */
[----:B------:R-:W-:Y:S02]  /*00f0*/  ULOP3.LUT UR41, UR40, 0xf, URZ, 0xc0, !UPT ;  /* 0x0000000f28297892 */ /* 0x000fe4000f8ec0ff */
[----:B------:R-:W-:Y:S02]  /*0100*/  ULOP3.LUT UR42, UR40, 0x7, URZ, 0xc0, !UPT ;  /* 0x00000007282a7892 */ /* 0x000fe4000f8ec0ff */
[----:B------:R-:W-:Y:S01]  /*0110*/  ULOP3.LUT UR43, UR40, 0x7ffffff0, URZ, 0xc0, !UPT ;  /* 0x7ffffff0282b7892 */ /* 0x000fe2000f8ec0ff */
[----:B------:R-:W0:Y:S01]  /*0120*/  LDCU.64 UR36, c[0x0][0x358] ;  /* 0x00006b00ff2477ac */ /* 0x000e220008000a00 */
[----:B------:R-:W-:-:S12]  /*0130*/  ULOP3.LUT UR40, UR40, 0x3, URZ, 0xc0, !UPT ;  /* 0x0000000328287892 */ /* 0x000fd8000f8ec0ff */
.L_x_39:
[----:B------:R-:W1:Y:S01]  /*0140*/  LDCU UR5, c[0x0][0x38c] ;  /* 0x00007180ff0577ac */ /* 0x000e620008000800 */
[----:B------:R-:W-:Y:S01]  /*0150*/  HFMA2 R23, -RZ, RZ, 0, 0 ;  /* 0x00000000ff177431 */ /* 0x000fe200000001ff */
[----:B------:R-:W2:Y:S01]  /*0160*/  LDCU UR4, c[0x0][0x390] ;  /* 0x00007200ff0477ac */ /* 0x000ea20008000800 */
[----:B-1----:R-:W-:Y:S01]  /*0170*/  UISETP.GE.U32.AND UP0, UPT, UR5, 0x10, UPT ;  /* 0x000000100500788c */ /* 0x002fe2000bf06070 */
[----:B--2---:R-:W-:-:S08]  /*0180*/  IMAD R19, R2, UR4, RZ ;  /* 0x0000000402137c24 */ /* 0x004fd0000f8e02ff */
[----:B------:R-:W-:Y:S05]  /*0190*/  BRA.U !UP0, `(.L_x_1) ;  /* 0x0000000d08cc7547 */ /* 0x000fea000b800000 */
[----:B------:R-:W1:Y:S01]  /*01a0*/  LDCU.64 UR4, c[0x0][0x380] ;  /* 0x00007000ff0477ac */ /* 0x000e620008000a00 */
[----:B------:R-:W-:Y:S01]  /*01b0*/  BSSY.RECONVERGENT B6, `(.L_x_2) ;  /* 0x00000f0000067945 */ /* 0x000fe20003800200 */
[----:B-1----:R-:W-:Y:S01]  /*01c0*/  IADD3 R0, P0, PT, R19, UR4, RZ ;  /* 0x0000000413007c10 */ /* 0x002fe2000ff1e0ff */
[----:B------:R-:W-:-:S03]  /*01d0*/  UIADD3 UR4, UPT, UPT, -UR43, URZ, URZ ;  /* 0x000000ff2b047290 */ /* 0x000fc6000fffe1ff */
[----:B------:R-:W-:Y:S02]  /*01e0*/  IADD3 R0, P1, PT, R0, 0x20, RZ ;  /* 0x0000002000007810 */ /* 0x000fe40007f3e0ff */
[----:B------:R-:W-:Y:S01]  /*01f0*/  LEA.HI.X.SX32 R5, R19, UR5, 0x1, P0 ;  /* 0x0000000513057c11 */ /* 0x000fe200080f0eff */
[----:B------:R-:W-:-:S04]  /*0200*/  IMAD.U32 R22, RZ, RZ, UR4 ;  /* 0x00000004ff167e24 */ /* 0x000fc8000f8e00ff */
[----:B------:R-:W-:-:S07]  /*0210*/  IMAD.X R5, RZ, RZ, R5, P1 ;  /* 0x000000ffff057224 */ /* 0x000fce00008e0605 */
.L_x_19:
[----:B-1----:R-:W-:Y:S01]  /*0220*/  MOV R16, R0 ;  /* 0x0000000000107202 */ /* 0x002fe20000000f00 */
[----:B------:R-:W-:Y:S01]  /*0230*/  IMAD.MOV.U32 R17, RZ, RZ, R5 ;  /* 0x000000ffff117224 */ /* 0x000fe200078e0005 */
[----:B------:R-:W-:Y:S01]  /*0240*/  MOV R3, 0x0 ;  /* 0x0000000000037802 */ /* 0x000fe20000000f00 */
[----:B------:R-:W1:Y:S03]  /*0250*/  LDCU.64 UR4, c[0x4][0x8] ;  /* 0x01000100ff0477ac */ /* 0x000e660008000a00 */
[----:B0-----:R-:W2:Y:S01]  /*0260*/  LDG.E R0, desc[UR36][R16.64+-0x20] ;  /* 0xffffe02410007981 */ /* 0x001ea2000c1e1900 */
[----:B------:R0:W3:Y:S01]  /*0270*/  LDC.64 R10, c[0x4][R3] ;  /* 0x01000000030a7b82 */ /* 0x0000e20000000a00 */
[----:B------:R-:W-:Y:S02]  /*0280*/  IMAD.U32 R6, RZ, RZ, UR38 ;  /* 0x00000026ff067e24 */ /* 0x000fe4000f8e00ff */
[----:B------:R-:W-:-:S02]  /*0290*/  IMAD.U32 R7, RZ, RZ, UR39 ;  /* 0x00000027ff077e24 */ /* 0x000fc4000f8e00ff */
[----:B-1----:R-:W-:Y:S01]  /*02a0*/  IMAD.U32 R4, RZ, RZ, UR4 ;  /* 0x00000004ff047e24 */ /* 0x002fe2000f8e00ff */
[----:B------:R-:W-:Y:S01]  /*02b0*/  MOV R5, UR5 ;  /* 0x0000000500057c02 */ /* 0x000fe20008000f00 */
[----:B--2---:R-:W1:Y:S02]  /*02c0*/  F2F.F64.F32 R8, R0 ;  /* 0x0000000000087310 */ /* 0x004e640000201800 */
[----:B-1-3--:R0:W-:Y:S04]  /*02d0*/  STL.64 [R1], R8 ;  /* 0x0000000801007387 */ /* 0x00a1e80000100a00 */
[----:B------:R-:W-:-:S07]  /*02e0*/  LEPC R20, `(.L_x_3) ;  /* 0x000000001014794e */ /* 0x000fce0000000000 */
[----:B0-----:R-:W-:Y:S05]  /*02f0*/  CALL.ABS.NOINC R10 ;  /* 0x000000000a007343 */ /* 0x001fea0003c00000 */
.L_x_3:
[----:B------:R-:W2:Y:S04]  /*0300*/  LDG.E R0, desc[UR36][R16.64+-0x1c] ;  /* 0xffffe42410007981 */ /* 0x000ea8000c1e1900 */
[----:B------:R-:W3:Y:S01]  /*0310*/  LDG.E R3, desc[UR36][R16.64+-0x20] ;  /* 0xffffe02410037981 */ /* 0x000ee2000c1e1900 */
[----:B------:R-:W-:Y:S01]  /*0320*/  MOV R18, 0x0 ;  /* 0x0000000000127802 */ /* 0x000fe20000000f00 */
[----:B------:R-:W0:Y:S01]  /*0330*/  LDCU.64 UR4, c[0x4][0x8] ;  /* 0x01000100ff0477ac */ /* 0x000e220008000a00 */
[----:B------:R-:W-:Y:S01]  /*0340*/  IMAD.U32 R6, RZ, RZ, UR38 ;  /* 0x00000026ff067e24 */ /* 0x000fe2000f8e00ff */
[----:B------:R-:W-:Y:S01]  /*0350*/  MOV R7, UR39 ;  /* 0x0000002700077c02 */ /* 0x000fe20008000f00 */
[----:B------:R1:W4:Y:S01]  /*0360*/  LDC.64 R10, c[0x4][R18] ;  /* 0x01000000120a7b82 */ /* 0x0003220000000a00 */
[----:B0-----:R-:W-:Y:S01]  /*0370*/  MOV R4, UR4 ;  /* 0x0000000400047c02 */ /* 0x001fe20008000f00 */
[----:B------:R-:W-:Y:S01]  /*0380*/  IMAD.U32 R5, RZ, RZ, UR5 ;  /* 0x00000005ff057e24 */ /* 0x000fe2000f8e00ff */
[----:B--2---:R-:W0:Y:S01]  /*0390*/  F2F.F64.F32 R8, R0 ;  /* 0x0000000000087310 */ /* 0x004e220000201800 */
[----:B---3--:R-:W-:-:S05]  /*03a0*/  FADD R3, R3, 1 ;  /* 0x3f80000003037421 */ /* 0x008fca0000000000 */
[----:B------:R1:W-:Y:S04]  /*03b0*/  STG.E desc[UR36][R16.64+-0x20], R3 ;  /* 0xffffe00310007986 */ /* 0x0003e8000c101924 */
[----:B0---4-:R1:W-:Y:S02]  /*03c0*/  STL.64 [R1], R8 ;  /* 0x0000000801007387 */ /* 0x0113e40000100a00 */
[----:B------:R-:W-:-:S07]  /*03d0*/  LEPC R20, `(.L_x_4) ;  /* 0x000000001014794e */ /* 0x000fce0000000000 */
[----:B-1----:R-:W-:Y:S05]  /*03e0*/  CALL.ABS.NOINC R10 ;  /* 0x000000000a007343 */ /* 0x002fea0003c00000 */
.L_x_4:
[----:B------:R-:W2:Y:S04]  /*03f0*/  LDG.E R0, desc[UR36][R16.64+-0x18] ;  /* 0xffffe82410007981 */ /* 0x000ea8000c1e1900 */
[----:B------:R-:W3:Y:S01]  /*0400*/  LDG.E R3, desc[UR36][R16.64+-0x1c] ;  /* 0xffffe42410037981 */ /* 0x000ee2000c1e1900 */
[----:B------:R0:W1:Y:S01]  /*0410*/  LDC.64 R10, c[0x4][R18] ;  /* 0x01000000120a7b82 */ /* 0x0000620000000a00 */
[----:B------:R-:W4:Y:S01]  /*0420*/  LDCU.64 UR4, c[0x4][0x8] ;  /* 0x01000100ff0477ac */ /* 0x000f220008000a00 */
[----:B------:R-:W-:Y:S01]  /*0430*/  MOV R6, UR38 ;  /* 0x0000002600067c02 */ /* 0x000fe20008000f00 */
[----:B------:R-:W-:Y:S02]  /*0440*/  IMAD.U32 R7, RZ, RZ, UR39 ;  /* 0x00000027ff077e24 */ /* 0x000fe4000f8e00ff */
[----:B----4-:R-:W-:-:S02]  /*0450*/  IMAD.U32 R4, RZ, RZ, UR4 ;  /* 0x00000004ff047e24 */ /* 0x010fc4000f8e00ff */
[----:B------:R-:W-:Y:S01]  /*0460*/  IMAD.U32 R5, RZ, RZ, UR5 ;  /* 0x00000005ff057e24 */ /* 0x000fe2000f8e00ff */
[----:B--2---:R-:W2:Y:S01]  /*0470*/  F2F.F64.F32 R8, R0 ;  /* 0x0000000000087310 */ /* 0x004ea20000201800 */
[----:B---3--:R-:W-:-:S05]  /*0480*/  FADD R3, R3, 1 ;  /* 0x3f80000003037421 */ /* 0x008fca0000000000 */
[----:B------:R0:W-:Y:S04]  /*0490*/  STG.E desc[UR36][R16.64+-0x1c], R3 ;  /* 0xffffe40310007986 */ /* 0x0001e8000c101924 */
[----:B-12---:R0:W-:Y:S02]  /*04a0*/  STL.64 [R1], R8 ;  /* 0x0000000801007387 */ /* 0x0061e40000100a00 */
[----:B------:R-:W-:-:S07]  /*04b0*/  LEPC R20, `(.L_x_5) ;  /* 0x000000001014794e */ /* 0x000fce0000000000 */
[----:B0-----:R-:W-:Y:S05]  /*04c0*/  CALL.ABS.NOINC R10 ;  /* 0x000000000a007343 */ /* 0x001fea0003c00000 */
.L_x_5:
[----:B------:R-:W2:Y:S04]  /*04d0*/  LDG.E R0, desc[UR36][R16.64+-0x14] ;  /* 0xffffec2410007981 */ /* 0x000ea8000c1e1900 */
[----:B------:R-:W3:Y:S01]  /*04e0*/  LDG.E R3, desc[UR36][R16.64+-0x18] ;  /* 0xffffe82410037981 */ /* 0x000ee2000c1e1900 */
[----:B------:R0:W1:Y:S01]  /*04f0*/  LDC.64 R10, c[0x4][R18] ;  /* 0x01000000120a7b82 */ /* 0x0000620000000a00 */
[----:B------:R-:W4:Y:S01]  /*0500*/  LDCU.64 UR4, c[0x4][0x8] ;  /* 0x01000100ff0477ac */ /* 0x000f220008000a00 */
[----:B------:R-:W-:Y:S02]  /*0510*/  IMAD.U32 R6, RZ, RZ, UR38 ;  /* 0x00000026ff067e24 */ /* 0x000fe4000f8e00ff */
[----:B------:R-:W-:Y:S02]  /*0520*/  IMAD.U32 R7, RZ, RZ, UR39 ;  /* 0x00000027ff077e24 */ /* 0x000fe4000f8e00ff */
[----:B----4-:R-:W-:Y:S01]  /*0530*/  IMAD.U32 R4, RZ, RZ, UR4 ;  /* 0x00000004ff047e24 */ /* 0x010fe2000f8e00ff */
[----:B------:R-:W-:Y:S01]  /*0540*/  MOV R5, UR5 ;  /* 0x0000000500057c02 */ /* 0x000fe20008000f00 */
[----:B--2---:R-:W2:Y:S01]  /*0550*/  F2F.F64.F32 R8, R0 ;  /* 0x0000000000087310 */ /* 0x004ea20000201800 */
[----:B---3--:R-:W-:-:S05]  /*0560*/  FADD R3, R3, 1 ;  /* 0x3f80000003037421 */ /* 0x008fca0000000000 */
[----:B------:R0:W-:Y:S04]  /*0570*/  STG.E desc[UR36][R16.64+-0x18], R3 ;  /* 0xffffe80310007986 */ /* 0x0001e8000c101924 */
[----:B-12---:R0:W-:Y:S02]  /*0580*/  STL.64 [R1], R8 ;  /* 0x0000000801007387 */ /* 0x0061e40000100a00 */
[----:B------:R-:W-:-:S07]  /*0590*/  LEPC R20, `(.L_x_6) ;  /* 0x000000001014794e */ /* 0x000fce0000000000 */
[----:B0-----:R-:W-:Y:S05]  /*05a0*/  CALL.ABS.NOINC R10 ;  /* 0x000000000a007343 */ /* 0x001fea0003c00000 */
.L_x_6:
[----:B------:R-:W2:Y:S04]  /*05b0*/  LDG.E R0, desc[UR36][R16.64+-0x10] ;  /* 0xfffff02410007981 */ /* 0x000ea8000c1e1900 */
[----:B------:R-:W3:Y:S01]  /*05c0*/  LDG.E R3, desc[UR36][R16.64+-0x14] ;  /* 0xffffec2410037981 */ /* 0x000ee2000c1e1900 */
[----:B------:R0:W1:Y:S01]  /*05d0*/  LDC.64 R10, c[0x4][R18] ;  /* 0x01000000120a7b82 */ /* 0x0000620000000a00 */
[----:B------:R-:W4:Y:S01]  /*05e0*/  LDCU.64 UR4, c[0x4][0x8] ;  /* 0x01000100ff0477ac */ /* 0x000f220008000a00 */
[----:B------:R-:W-:Y:S01]  /*05f0*/  IMAD.U32 R6, RZ, RZ, UR38 ;  /* 0x00000026ff067e24 */ /* 0x000fe2000f8e00ff */
[----:B------:R-:W-:Y:S02]  /*0600*/  MOV R7, UR39 ;  /* 0x0000002700077c02 */ /* 0x000fe40008000f00 */
[----:B----4-:R-:W-:Y:S01]  /*0610*/  MOV R4, UR4 ;  /* 0x0000000400047c02 */ /* 0x010fe20008000f00 */
[----:B------:R-:W-:Y:S01]  /*0620*/  IMAD.U32 R5, RZ, RZ, UR5 ;  /* 0x00000005ff057e24 */ /* 0x000fe2000f8e00ff */
[----:B--2---:R-:W2:Y:S01]  /*0630*/  F2F.F64.F32 R8, R0 ;  /* 0x0000000000087310 */ /* 0x004ea20000201800 */
[----:B---3--:R-:W-:-:S05]  /*0640*/  FADD R3, R3, 1 ;  /* 0x3f80000003037421 */ /* 0x008fca0000000000 */
[----:B------:R0:W-:Y:S04]  /*0650*/  STG.E desc[UR36][R16.64+-0x14], R3 ;  /* 0xffffec0310007986 */ /* 0x0001e8000c101924 */
[----:B-12---:R0:W-:Y:S02]  /*0660*/  STL.64 [R1], R8 ;  /* 0x0000000801007387 */ /* 0x0061e40000100a00 */
[----:B------:R-:W-:-:S07]  /*0670*/  LEPC R20, `(.L_x_7) ;  /* 0x000000001014794e */ /* 0x000fce0000000000 */
[----:B0-----:R-:W-:Y:S05]  /*0680*/  CALL.ABS.NOINC R10 ;  /* 0x000000000a007343 */ /* 0x001fea0003c00000 */
.L_x_7:
        /* <DEDUP_REMOVED lines=14> */
.L_x_8:
        /* <DEDUP_REMOVED lines=14> */
.L_x_9:
        /* <DEDUP_REMOVED lines=14> */
.L_x_10:
        /* <DEDUP_REMOVED lines=14> */
.L_x_11:
        /* <DEDUP_REMOVED lines=14> */
.L_x_12:
        /* <DEDUP_REMOVED lines=14> */
.L_x_13:
        /* <DEDUP_REMOVED lines=14> */
.L_x_14:
        /* <DEDUP_REMOVED lines=14> */
.L_x_15:
        /* <DEDUP_REMOVED lines=14> */
.L_x_16:
        /* <DEDUP_REMOVED lines=14> */
.L_x_17:
        /* <DEDUP_REMOVED lines=14> */
.L_x_18:
[----:B------:R-:W2:Y:S01]  /*1030*/  LDG.E R0, desc[UR36][R16.64+0x1c] ;  /* 0x00001c2410007981 */ /* 0x000ea2000c1e1900 */
[----:B------:R-:W-:-:S04]  /*1040*/  IADD3 R22, PT, PT, R22, 0x10, RZ ;  /* 0x0000001016167810 */ /* 0x000fc80007ffe0ff */
[----:B------:R-:W-:Y:S01]  /*1050*/  ISETP.NE.AND P0, PT, R22, RZ, PT ;  /* 0x000000ff1600720c */ /* 0x000fe20003f05270 */
[----:B--2---:R-:W-:Y:S01]  /*1060*/  FADD R3, R0, 1 ;  /* 0x3f80000000037421 */ /* 0x004fe20000000000 */
[----:B------:R-:W-:-:S04]  /*1070*/  IADD3 R0, P1, PT, R16, 0x40, RZ ;  /* 0x0000004010007810 */ /* 0x000fc80007f3e0ff */
[----:B------:R1:W-:Y:S01]  /*1080*/  STG.E desc[UR36][R16.64+0x1c], R3 ;  /* 0x00001c0310007986 */ /* 0x0003e2000c101924 */
[----:B------:R-:W-:-:S06]  /*1090*/  IMAD.X R5, RZ, RZ, R17, P1 ;  /* 0x000000ffff057224 */ /* 0x000fcc00008e0611 */
[----:B------:R-:W-:Y:S05]  /*10a0*/  @P0 BRA `(.L_x_19) ;  /* 0xfffffff0005c0947 */ /* 0x000fea000383ffff */
[----:B------:R-:W-:Y:S05]  /*10b0*/  BSYNC.RECONVERGENT B6 ;  /* 0x0000000000067941 */ /* 0x000fea0003800200 */
.L_x_2:
[----:B------:R-:W-:-:S07]  /*10c0*/  IMAD.U32 R23, RZ, RZ, UR43 ;  /* 0x0000002bff177e24 */ /* 0x000fce000f8e00ff */
.L_x_1:
[----:B------:R-:W-:-:S09]  /*10d0*/  UISETP.NE.AND UP0, UPT, UR41, URZ, UPT ;  /* 0x000000ff2900728c */ /* 0x000fd2000bf05270 */
[----:B------:R-:W-:Y:S05]  /*10e0*/  BRA.U !UP0, `(.L_x_20) ;  /* 0x0000000d08cc7547 */ /* 0x000fea000b800000 */
[----:B------:R-:W2:Y:S01]  /*10f0*/  LDCU.64 UR4, c[0x0][0x380] ;  /* 0x00007000ff0477ac */ /* 0x000ea20008000a00 */
[----:B------:R-:W-:-:S04]  /*1100*/  UIADD3 UR6, UPT, UPT, UR41, -0x1, URZ ;  /* 0xffffffff29067890 */ /* 0x000fc8000fffe0ff */
[----:B------:R-:W-:Y:S01]  /*1110*/  UISETP.GE.U32.AND UP0, UPT, UR6, 0x7, UPT ;  /* 0x000000070600788c */ /* 0x000fe2000bf06070 */
[----:B--2---:R-:W-:-:S04]  /*1120*/  IADD3 R18, P0, PT, R19, UR4, RZ ;  /* 0x0000000413127c10 */ /* 0x004fc8000ff1e0ff */
[----:B------:R-:W-:-:S04]  /*1130*/  LEA.HI.X.SX32 R19, R19, UR5, 0x1, P0 ;  /* 0x0000000513137c11 */ /* 0x000fc800080f0eff */
[----:B------:R-:W-:Y:S05]  /*1140*/  BRA.U !UP0, `(.L_x_21) ;  /* 0x0000000508d07547 */ /* 0x000fea000b800000 */
[----:B-1----:R-:W-:Y:S01]  /*1150*/  IMAD.WIDE.U32 R16, R23, 0x4, R18 ;  /* 0x0000000417107825 */ /* 0x002fe200078e0012 */
[----:B------:R-:W-:Y:S01]  /*1160*/  MOV R3, 0x0 ;  /* 0x0000000000037802 */ /* 0x000fe20000000f00 */
[----:B------:R-:W1:Y:S03]  /*1170*/  LDCU.64 UR4, c[0x4][0x8] ;  /* 0x01000100ff0477ac */ /* 0x000e660008000a00 */
[----:B0-----:R-:W2:Y:S01]  /*1180*/  LDG.E R0, desc[UR36][R16.64] ;  /* 0x0000002410007981 */ /* 0x001ea2000c1e1900 */
[----:B------:R0:W3:Y:S01]  /*1190*/  LDC.64 R10, c[0x4][R3] ;  /* 0x01000000030a7b82 */ /* 0x0000e20000000a00 */
[----:B------:R-:W-:Y:S01]  /*11a0*/  IMAD.U32 R6, RZ, RZ, UR38 ;  /* 0x00000026ff067e24 */ /* 0x000fe2000f8e00ff */
[----:B------:R-:W-:Y:S02]  /*11b0*/  MOV R7, UR39 ;  /* 0x0000002700077c02 */ /* 0x000fe40008000f00 */
[----:B-1----:R-:W-:Y:S01]  /*11c0*/  MOV R4, UR4 ;  /* 0x0000000400047c02 */ /* 0x002fe20008000f00 */
[----:B------:R-:W-:Y:S01]  /*11d0*/  IMAD.U32 R5, RZ, RZ, UR5 ;  /* 0x00000005ff057e24 */ /* 0x000fe2000f8e00ff */
[----:B--2---:R-:W1:Y:S02]  /*11e0*/  F2F.F64.F32 R8, R0 ;  /* 0x0000000000087310 */ /* 0x004e640000201800 */
[----:B-1-3--:R0:W-:Y:S04]  /*11f0*/  STL.64 [R1], R8 ;  /* 0x0000000801007387 */ /* 0x00a1e80000100a00 */
[----:B------:R-:W-:-:S07]  /*1200*/  LEPC R20, `(.L_x_22) ;  /* 0x000000001014794e */ /* 0x000fce0000000000 */
[----:B0-----:R-:W-:Y:S05]  /*1210*/  CALL.ABS.NOINC R10 ;  /* 0x000000000a007343 */ /* 0x001fea0003c00000 */
.L_x_22:
[----:B------:R-:W2:Y:S04]  /*1220*/  LDG.E R0, desc[UR36][R16.64+0x4] ;  /* 0x0000042410007981 */ /* 0x000ea8000c1e1900 */
[----:B------:R-:W3:Y:S01]  /*1230*/  LDG.E R3, desc[UR36][R16.64] ;  /* 0x0000002410037981 */ /* 0x000ee2000c1e1900 */
[----:B------:R-:W-:Y:S01]  /*1240*/  MOV R22, 0x0 ;  /* 0x0000000000167802 */ /* 0x000fe20000000f00 */
[----:B------:R-:W0:Y:S01]  /*1250*/  LDCU.64 UR4, c[0x4][0x8] ;  /* 0x01000100ff0477ac */ /* 0x000e220008000a00 */
[----:B------:R-:W-:Y:S01]  /*1260*/  MOV R6, UR38 ;  /* 0x0000002600067c02 */ /* 0x000fe20008000f00 */
[----:B------:R-:W-:Y:S01]  /*1270*/  IMAD.U32 R7, RZ, RZ, UR39 ;  /* 0x00000027ff077e24 */ /* 0x000fe2000f8e00ff */
[----:B------:R1:W4:Y:S01]  /*1280*/  LDC.64 R10, c[0x4][R22] ;  /* 0x01000000160a7b82 */ /* 0x0003220000000a00 */
[----:B0-----:R-:W-:-:S02]  /*1290*/  IMAD.U32 R4, RZ, RZ, UR4 ;  /* 0x00000004ff047e24 */ /* 0x001fc4000f8e00ff */
[----:B------:R-:W-:Y:S01]  /*12a0*/  IMAD.U32 R5, RZ, RZ, UR5 ;  /* 0x00000005ff057e24 */ /* 0x000fe2000f8e00ff */
[----:B--2---:R-:W0:Y:S01]  /*12b0*/  F2F.F64.F32 R8, R0 ;  /* 0x0000000000087310 */ /* 0x004e220000201800 */
[----:B---3--:R-:W-:-:S05]  /*12c0*/  FADD R3, R3, 1 ;  /* 0x3f80000003037421 */ /* 0x008fca0000000000 */
[----:B------:R1:W-:Y:S04]  /*12d0*/  STG.E desc[UR36][R16.64], R3 ;  /* 0x0000000310007986 */ /* 0x0003e8000c101924 */
[----:B0---4-:R1:W-:Y:S02]  /*12e0*/  STL.64 [R1], R8 ;  /* 0x0000000801007387 */ /* 0x0113e40000100a00 */
[----:B------:R-:W-:-:S07]  /*12f0*/  LEPC R20, `(.L_x_23) ;  /* 0x000000001014794e */ /* 0x000fce0000000000 */
[----:B-1----:R-:W-:Y:S05]  /*1300*/  CALL.ABS.NOINC R10 ;  /* 0x000000000a007343 */ /* 0x002fea0003c00000 */
.L_x_23:
        /* <DEDUP_REMOVED lines=14> */
.L_x_24:
        /* <DEDUP_REMOVED lines=14> */
.L_x_25:
        /* <DEDUP_REMOVED lines=14> */
.L_x_26:
        /* <DEDUP_REMOVED lines=14> */
.L_x_27:
        /* <DEDUP_REMOVED lines=14> */
.L_x_28:
        /* <DEDUP_REMOVED lines=14> */
.L_x_29:
[----:B------:R-:W2:Y:S01]  /*1850*/  LDG.E R0, desc[UR36][R16.64+0x1c] ;  /* 0x00001c2410007981 */ /* 0x000ea2000c1e1900 */
[----:B------:R-:W-:Y:S02]  /*1860*/  VIADD R23, R23, 0x8 ;  /* 0x0000000817177836 */ /* 0x000fe40000000000 */
[----:B--2---:R-:W-:-:S05]  /*1870*/  FADD R3, R0, 1 ;  /* 0x3f80000000037421 */ /* 0x004fca0000000000 */
[----:B------:R2:W-:Y:S02]  /*1880*/  STG.E desc[UR36][R16.64+0x1c], R3 ;  /* 0x00001c0310007986 */ /* 0x0005e4000c101924 */
.L_x_21:
[----:B------:R-:W-:-:S09]  /*1890*/  UISETP.NE.AND UP0, UPT, UR42, URZ, UPT ;  /* 0x000000ff2a00728c */ /* 0x000fd2000bf05270 */
[----:B------:R-:W-:Y:S05]  /*18a0*/  BRA.U !UP0, `(.L_x_20) ;  /* 0x0000000508dc7547 */ /* 0x000fea000b800000 */
[----:B------:R-:W-:-:S04]  /*18b0*/  UIADD3 UR4, UPT, UPT, UR42, -0x1, URZ ;  /* 0xffffffff2a047890 */ /* 0x000fc8000fffe0ff */
[----:B------:R-:W-:-:S09]  /*18c0*/  UISETP.GE.U32.AND UP0, UPT, UR4, 0x3, UPT ;  /* 0x000000030400788c */ /* 0x000fd2000bf06070 */
[----:B------:R-:W-:Y:S05]  /*18d0*/  BRA.U !UP0, `(.L_x_30) ;  /* 0x0000000108f07547 */ /* 0x000fea000b800000 */
[----:B-12---:R-:W-:Y:S01]  /*18e0*/  IMAD.WIDE.U32 R16, R23, 0x4, R18 ;  /* 0x0000000417107825 */ /* 0x006fe200078e0012 */
        /* <DEDUP_REMOVED lines=12> */
.L_x_31:
        /* <DEDUP_REMOVED lines=15> */
.L_x_32:
[----:B------:R-:W2:Y:S04]  /*1aa0*/  LDG.E R0, desc[UR36][R16.64+0x8] ;  /* 0x0000082410007981 */ /* 0x000ea8000c1e1900 */
[----:B------:R-:W3:Y:S01]  /*1ab0*/  LDG.E R3, desc[UR36][R16.64+0x4] ;  /* 0x0000042410037981 */ /* 0x000ee2000c1e1900 */
[----:B------:R0:W1:Y:S01]  /*1ac0*/  LDC.64 R10, c[0x4][R22] ;  /* 0x01000000160a7b82 */ /* 0x0000620000000a00 */
[----:B------:R-:W4:Y:S01]  /*1ad0*/  LDCU.64 UR4, c[0x4][0x8] ;  /* 0x01000100ff0477ac */ /* 0x000f220008000a00 */
[----:B------:R-:W-:Y:S01]  /*1ae0*/  IMAD.U32 R6, RZ, RZ, UR38 ;  /* 0x00000026ff067e24 */ /* 0x000fe2000f8e00ff */
[----:B------:R-:W-:Y:S01]  /*1af0*/  MOV R7, UR39 ;  /* 0x0000002700077c02 */ /* 0x000fe20008000f00 */
        /* <DEDUP_REMOVED lines=8> */
.L_x_33:
        /* <DEDUP_REMOVED lines=14> */
.L_x_34:
[----:B------:R-:W2:Y:S01]  /*1c60*/  LDG.E R0, desc[UR36][R16.64+0xc] ;  /* 0x00000c2410007981 */ /* 0x000ea2000c1e1900 */
[----:B------:R-:W-:Y:S02]  /*1c70*/  VIADD R23, R23, 0x4 ;  /* 0x0000000417177836 */ /* 0x000fe40000000000 */
[----:B--2---:R-:W-:-:S05]  /*1c80*/  FADD R3, R0, 1 ;  /* 0x3f80000000037421 */ /* 0x004fca0000000000 */
[----:B------:R3:W-:Y:S02]  /*1c90*/  STG.E desc[UR36][R16.64+0xc], R3 ;  /* 0x00000c0310007986 */ /* 0x0007e4000c101924 */
.L_x_30:
[----:B------:R-:W-:-:S09]  /*1ca0*/  UISETP.NE.AND UP0, UPT, UR40, URZ, UPT ;  /* 0x000000ff2800728c */ /* 0x000fd2000bf05270 */
[----:B------:R-:W-:Y:S05]  /*1cb0*/  BRA.U !UP0, `(.L_x_20) ;  /* 0x0000000108d87547 */ /* 0x000fea000b800000 */
[----:B------:R-:W-:Y:S01]  /*1cc0*/  IMAD.WIDE.U32 R18, R23, 0x4, R18 ;  /* 0x0000000417127825 */ /* 0x000fe200078e0012 */
[----:B-123--:R-:W-:Y:S01]  /*1cd0*/  MOV R16, 0x0 ;  /* 0x0000000000107802 */ /* 0x00efe20000000f00 */
[----:B------:R-:W1:Y:S03]  /*1ce0*/  LDCU.64 UR4, c[0x4][0x8] ;  /* 0x01000100ff0477ac */ /* 0x000e660008000a00 */
[----:B0-----:R-:W2:Y:S01]  /*1cf0*/  LDG.E R0, desc[UR36][R18.64] ;  /* 0x0000002412007981 */ /* 0x001ea2000c1e1900 */
[----:B------:R0:W3:Y:S01]  /*1d00*/  LDC.64 R10, c[0x4][R16] ;  /* 0x01000000100a7b82 */ /* 0x0000e20000000a00 */
[----:B------:R-:W-:Y:S01]  /*1d10*/  MOV R17, UR40 ;  /* 0x0000002800117c02 */ /* 0x000fe20008000f00 */
[----:B------:R-:W-:Y:S01]  /*1d20*/  IMAD.U32 R6, RZ, RZ, UR38 ;  /* 0x00000026ff067e24 */ /* 0x000fe2000f8e00ff */
[----:B------:R-:W-:Y:S02]  /*1d30*/  MOV R7, UR39 ;  /* 0x0000002700077c02 */ /* 0x000fe40008000f00 */
[----:B------:R-:W-:Y:S01]  /*1d40*/  ISETP.NE.AND P0, PT, R17, 0x1, PT ;  /* 0x000000011100780c */ /* 0x000fe20003f05270 */
[----:B-1----:R-:W-:Y:S01]  /*1d50*/  IMAD.U32 R4, RZ, RZ, UR4 ;  /* 0x00000004ff047e24 */ /* 0x002fe2000f8e00ff */
[----:B------:R-:W-:Y:S01]  /*1d60*/  MOV R5, UR5 ;  /* 0x0000000500057c02 */ /* 0x000fe20008000f00 */
[----:B--2---:R1:W2:Y:S02]  /*1d70*/  F2F.F64.F32 R8, R0 ;  /* 0x0000000000087310 */ /* 0x0042a40000201800 */
[----:B-1----:R-:W-:Y:S01]  /*1d80*/  P2R R0, PR, RZ, 0x1 ;  /* 0x00000001ff007803 */ /* 0x002fe20000000000 */
[----:B--23--:R0:W-:Y:S07]  /*1d90*/  STL.64 [R1], R8 ;  /* 0x0000000801007387 */ /* 0x00c1ee0000100a00 */
[----:B------:R-:W-:-:S07]  /*1da0*/  LEPC R20, `(.L_x_35) ;  /* 0x000000001014794e */ /* 0x000fce0000000000 */
[----:B0-----:R-:W-:Y:S05]  /*1db0*/  CALL.ABS.NOINC R10 ;  /* 0x000000000a007343 */ /* 0x001fea0003c00000 */
.L_x_35:
[----:B------:R-:W2:Y:S01]  /*1dc0*/  LDG.E R0, desc[UR36][R18.64] ;  /* 0x0000002412007981 */ /* 0x000ea2000c1e1900 */
[----:B------:R-:W-:Y:S01]  /*1dd0*/  ISETP.NE.AND P6, PT, R17, 0x1, PT ;  /* 0x000000011100780c */ /* 0x000fe20003fc5270 */
[----:B--2---:R-:W-:-:S05]  /*1de0*/  FADD R3, R0, 1 ;  /* 0x3f80000000037421 */ /* 0x004fca0000000000 */
[----:B------:R4:W-:Y:S07]  /*1df0*/  STG.E desc[UR36][R18.64], R3 ;  /* 0x0000000312007986 */ /* 0x0009ee000c101924 */
[----:B------:R-:W-:Y:S05]  /*1e00*/  @!P6 BRA `(.L_x_20) ;  /* 0x000000000084e947 */ /* 0x000fea0003800000 */
[----:B------:R-:W2:Y:S01]  /*1e10*/  LDG.E R0, desc[UR36][R18.64+0x4] ;  /* 0x0000042412007981 */ /* 0x000ea2000c1e1900 */
[----:B------:R0:W1:Y:S01]  /*1e20*/  LDC.64 R10, c[0x4][R16] ;  /* 0x01000000100a7b82 */ /* 0x0000620000000a00 */
[----:B------:R-:W3:Y:S01]  /*1e30*/  LDCU.64 UR4, c[0x4][0x8] ;  /* 0x01000100ff0477ac */ /* 0x000ee20008000a00 */
[----:B------:R-:W-:Y:S01]  /*1e40*/  IMAD.U32 R17, RZ, RZ, UR40 ;  /* 0x00000028ff117e24 */ /* 0x000fe2000f8e00ff */
[----:B------:R-:W-:Y:S01]  /*1e50*/  MOV R6, UR38 ;  /* 0x0000002600067c02 */ /* 0x000fe20008000f00 */
[----:B------:R-:W-:-:S03]  /*1e60*/  IMAD.U32 R7, RZ, RZ, UR39 ;  /* 0x00000027ff077e24 */ /* 0x000fc6000f8e00ff */
[----:B------:R-:W-:Y:S02]  /*1e70*/  ISETP.NE.AND P0, PT, R17, 0x2, PT ;  /* 0x000000021100780c */ /* 0x000fe40003f05270 */
[----:B---3--:R-:W-:Y:S01]  /*1e80*/  MOV R4, UR4 ;  /* 0x0000000400047c02 */ /* 0x008fe20008000f00 */
[----:B------:R-:W-:Y:S01]  /*1e90*/  IMAD.U32 R5, RZ, RZ, UR5 ;  /* 0x00000005ff057e24 */ /* 0x000fe2000f8e00ff */
[----:B--2---:R2:W3:Y:S02]  /*1ea0*/  F2F.F64.F32 R8, R0 ;  /* 0x0000000000087310 */ /* 0x0044e40000201800 */
[----:B--2---:R-:W-:Y:S01]  /*1eb0*/  P2R R0, PR, RZ, 0x1 ;  /* 0x00000001ff007803 */ /* 0x004fe20000000000 */
[----:B-1-3--:R0:W-:Y:S06]  /*1ec0*/  STL.64 [R1], R8 ;  /* 0x0000000801007387 */ /* 0x00a1ec0000100a00 */
[----:B------:R-:W-:-:S07]  /*1ed0*/  LEPC R20, `(.L_x_36) ;  /* 0x000000001014794e */ /* 0x000fce0000000000 */
[----:B0---4-:R-:W-:Y:S05]  /*1ee0*/  CALL.ABS.NOINC R10 ;  /* 0x000000000a007343 */ /* 0x011fea0003c00000 */
.L_x_36:
[----:B------:R-:W2:Y:S01]  /*1ef0*/  LDG.E R0, desc[UR36][R18.64+0x4] ;  /* 0x0000042412007981 */ /* 0x000ea2000c1e1900 */
[----:B------:R-:W-:Y:S01]  /*1f00*/  ISETP.NE.AND P6, PT, R17, 0x2, PT ;  /* 0x000000021100780c */ /* 0x000fe20003fc5270 */
[----:B--2---:R-:W-:-:S05]  /*1f10*/  FADD R3, R0, 1 ;  /* 0x3f80000000037421 */ /* 0x004fca0000000000 */
[----:B------:R0:W-:Y:S07]  /*1f20*/  STG.E desc[UR36][R18.64+0x4], R3 ;  /* 0x0000040312007986 */ /* 0x0001ee000c101924 */
[----:B------:R-:W-:Y:S05]  /*1f30*/  @!P6 BRA `(.L_x_20) ;  /* 0x000000000038e947 */ /* 0x000fea0003800000 */
[----:B------:R-:W2:Y:S01]  /*1f40*/  LDG.E R0, desc[UR36][R18.64+0x8] ;  /* 0x0000082412007981 */ /* 0x000ea2000c1e1900 */
[----:B------:R-:W1:Y:S01]  /*1f50*/  LDC.64 R16, c[0x4][R16] ;  /* 0x0100000010107b82 */ /* 0x000e620000000a00 */
[----:B------:R-:W3:Y:S01]  /*1f60*/  LDCU.64 UR4, c[0x4][0x8] ;  /* 0x01000100ff0477ac */ /* 0x000ee20008000a00 */
[----:B------:R-:W-:Y:S01]  /*1f70*/  MOV R6, UR38 ;  /* 0x0000002600067c02 */ /* 0x000fe20008000f00 */
[----:B------:R-:W-:Y:S01]  /*1f80*/  IMAD.U32 R7, RZ, RZ, UR39 ;  /* 0x00000027ff077e24 */ /* 0x000fe2000f8e00ff */
[----:B---3--:R-:W-:Y:S01]  /*1f90*/  MOV R4, UR4 ;  /* 0x0000000400047c02 */ /* 0x008fe20008000f00 */
[----:B------:R-:W-:Y:S01]  /*1fa0*/  IMAD.U32 R5, RZ, RZ, UR5 ;  /* 0x00000005ff057e24 */ /* 0x000fe2000f8e00ff */
[----:B--2---:R-:W2:Y:S02]  /*1fb0*/  F2F.F64.F32 R8, R0 ;  /* 0x0000000000087310 */ /* 0x004ea40000201800 */
[----:B-12---:R2:W-:Y:S04]  /*1fc0*/  STL.64 [R1], R8 ;  /* 0x0000000801007387 */ /* 0x0065e80000100a00 */
[----:B------:R-:W-:-:S07]  /*1fd0*/  LEPC R20, `(.L_x_37) ;  /* 0x000000001014794e */ /* 0x000fce0000000000 */
[----:B0-2---:R-:W-:Y:S05]  /*1fe0*/  CALL.ABS.NOINC R16 ;  /* 0x0000000010007343 */ /* 0x005fea0003c00000 */
.L_x_37:
[----:B------:R-:W2:Y:S02]  /*1ff0*/  LDG.E R0, desc[UR36][R18.64+0x8] ;  /* 0x0000082412007981 */ /* 0x000ea4000c1e1900 */
[----:B--2---:R-:W-:-:S05]  /*2000*/  FADD R3, R0, 1 ;  /* 0x3f80000000037421 */ /* 0x004fca0000000000 */
[----:B------:R0:W-:Y:S02]  /*2010*/  STG.E desc[UR36][R18.64+0x8], R3 ;  /* 0x0000080312007986 */ /* 0x0001e4000c101924 */
.L_x_20:
[----:B------:R-:W-:Y:S01]  /*2020*/  MOV R0, 0x0 ;  /* 0x0000000000007802 */ /* 0x000fe20000000f00 */
[----:B------:R-:W5:Y:S01]  /*2030*/  LDCU.64 UR4, c[0x4][0x10] ;  /* 0x01000200ff0477ac */ /* 0x000f620008000a00 */
[----:B------:R-:W-:Y:S02]  /*2040*/  CS2R R6, SRZ ;  /* 0x0000000000067805 */ /* 0x000fe4000001ff00 */
[----:B------:R0:W0:Y:S01]  /*2050*/  LDC.64 R8, c[0x4][R0] ;  /* 0x0100000000087b82 */ /* 0x0000220000000a00 */
[----:B-----5:R-:W-:Y:S01]  /*2060*/  MOV R4, UR4 ;  /* 0x0000000400047c02 */ /* 0x020fe20008000f00 */
[----:B------:R-:W-:-:S07]  /*2070*/  IMAD.U32 R5, RZ, RZ, UR5 ;  /* 0x00000005ff057e24 */ /* 0x000fce000f8e00ff */
[----:B------:R-:W-:-:S07]  /*2080*/  LEPC R20, `(.L_x_38) ;  /* 0x000000001014794e */ /* 0x000fce0000000000 */
[----:B01234-:R-:W-:Y:S05]  /*2090*/  CALL.ABS.NOINC R8 ;  /* 0x0000000008007343 */ /* 0x01ffea0003c00000 */
.L_x_38:
[----:B------:R-:W0:Y:S01]  /*20a0*/  LDCU UR4, c[0x0][0x388] ;  /* 0x00007100ff0477ac */ /* 0x000e220008000800 */
[----:B------:R-:W-:-:S04]  /*20b0*/  IADD3 R2, PT, PT, R2, 0x1, RZ ;  /* 0x0000000102027810 */ /* 0x000fc80007ffe0ff */
[----:B0-----:R-:W-:-:S13]  /*20c0*/  ISETP.NE.AND P0, PT, R2, UR4, PT ;  /* 0x0000000402007c0c */ /* 0x001fda000bf05270 */
[----:B------:R-:W-:Y:S05]  /*20d0*/  @!P0 EXIT ;  /* 0x000000000000894d */ /* 0x000fea0003800000 */
[----:B------:R-:W-:Y:S05]  /*20e0*/  BRA `(.L_x_39) ;  /* 0xffffffe000147947 */ /* 0x000fea000383ffff */
.L_x_0:
[----:B------:R-:W-:Y:S02]  /*20f0*/  UISETP.GE.U32.AND UP0, UPT, UR36, 0x4, UPT ;  /* 0x000000042400788c */ /* 0x000fe4000bf06070 */
[----:B------:R-:W-:-:S07]  /*2100*/  ULOP3.LUT UR37, UR36, 0x3, URZ, 0xc0, !UPT ;  /* 0x0000000324257892 */ /* 0x000fce000f8ec0ff */
[----:B------:R-:W-:Y:S05]  /*2110*/  BRA.U !UP0, `(.L_x_40) ;  /* 0x0000000108987547 */ /* 0x000fea000b800000 */
[----:B------:R-:W-:Y:S01]  /*2120*/  BSSY.RECONVERGENT B6, `(.L_x_40) ;  /* 0x0000025000067945 */ /* 0x000fe20003800200 */
[----:B------:R-:W-:Y:S01]  /*2130*/  IMAD.MOV.U32 R16, RZ, RZ, RZ ;  /* 0x000000ffff107224 */ /* 0x000fe200078e00ff */
[----:B------:R-:W-:-:S12]  /*2140*/  ULOP3.LUT UR36, UR36, 0x7ffffffc, URZ, 0xc0, !UPT ;  /* 0x7ffffffc24247892 */ /* 0x000fd8000f8ec0ff */
.L_x_45:
[----:B------:R-:W-:Y:S01]  /*2150*/  MOV R2, 0x0 ;  /* 0x0000000000027802 */ /* 0x000fe20000000f00 */
[----:B------:R-:W0:Y:S01]  /*2160*/  LDCU.64 UR4, c[0x4][0x10] ;  /* 0x01000200ff0477ac */ /* 0x000e220008000a00 */
[----:B------:R-:W-:Y:S02]  /*2170*/  IADD3 R16, PT, PT, R16, 0x4, RZ ;  /* 0x0000000410107810 */ /* 0x000fe40007ffe0ff */
[----:B------:R-:W-:Y:S01]  /*2180*/  CS2R R6, SRZ ;  /* 0x0000000000067805 */ /* 0x000fe2000001ff00 */
[----:B------:R1:W2:Y:S01]  /*2190*/  LDC.64 R8, c[0x4][R2] ;  /* 0x0100000002087b82 */ /* 0x0002a20000000a00 */
[----:B------:R-:W-:-:S04]  /*21a0*/  ISETP.NE.AND P0, PT, R16, UR36, PT ;  /* 0x0000002410007c0c */ /* 0x000fc8000bf05270 */
[----:B------:R-:W-:Y:S01]  /*21b0*/  P2R R17, PR, RZ, 0x1 ;  /* 0x00000001ff117803 */ /* 0x000fe20000000000 */
[----:B0-----:R-:W-:Y:S01]  /*21c0*/  IMAD.U32 R4, RZ, RZ, UR4 ;  /* 0x00000004ff047e24 */ /* 0x001fe2000f8e00ff */
[----:B-1----:R-:W-:-:S07]  /*21d0*/  MOV R5, UR5 ;  /* 0x0000000500057c02 */ /* 0x002fce0008000f00 */
[----:B------:R-:W-:-:S07]  /*21e0*/  LEPC R20, `(.L_x_41) ;  /* 0x000000001014794e */ /* 0x000fce0000000000 */
[----:B--2---:R-:W-:Y:S05]  /*21f0*/  CALL.ABS.NOINC R8 ;  /* 0x0000000008007343 */ /* 0x004fea0003c00000 */
.L_x_41:
[----:B------:R0:W1:Y:S01]  /*2200*/  LDC.64 R8, c[0x4][R2] ;  /* 0x0100000002087b82 */ /* 0x0000620000000a00 */
[----:B------:R-:W2:Y:S01]  /*2210*/  LDCU.64 UR4, c[0x4][0x10] ;  /* 0x01000200ff0477ac */ /* 0x000ea20008000a00 */
[----:B------:R-:W-:Y:S01]  /*2220*/  CS2R R6, SRZ ;  /* 0x0000000000067805 */ /* 0x000fe2000001ff00 */
[----:B--2---:R-:W-:Y:S01]  /*2230*/  IMAD.U32 R4, RZ, RZ, UR4 ;  /* 0x00000004ff047e24 */ /* 0x004fe2000f8e00ff */
[----:B0-----:R-:W-:-:S07]  /*2240*/  MOV R5, UR5 ;  /* 0x0000000500057c02 */ /* 0x001fce0008000f00 */
[----:B------:R-:W-:-:S07]  /*2250*/  LEPC R20, `(.L_x_42) ;  /* 0x000000001014794e */ /* 0x000fce0000000000 */
[----:B-1----:R-:W-:Y:S05]  /*2260*/  CALL.ABS.NOINC R8 ;  /* 0x0000000008007343 */ /* 0x002fea0003c00000 */
.L_x_42:
[----:B------:R0:W1:Y:S01]  /*2270*/  LDC.64 R8, c[0x4][R2] ;  /* 0x0100000002087b82 */ /* 0x0000620000000a00 */
[----:B------:R-:W2:Y:S01]  /*2280*/  LDCU.64 UR4, c[0x4][0x10] ;  /* 0x01000200ff0477ac */ /* 0x000ea20008000a00 */
[----:B------:R-:W-:Y:S01]  /*2290*/  CS2R R6, SRZ ;  /* 0x0000000000067805 */ /* 0x000fe2000001ff00 */
[----:B--2---:R-:W-:Y:S01]  /*22a0*/  IMAD.U32 R4, RZ, RZ, UR4 ;  /* 0x00000004ff047e24 */ /* 0x004fe2000f8e00ff */
[----:B0-----:R-:W-:-:S07]  /*22b0*/  MOV R5, UR5 ;  /* 0x0000000500057c02 */ /* 0x001fce0008000f00 */
[----:B------:R-:W-:-:S07]  /*22c0*/  LEPC R20, `(.L_x_43) ;  /* 0x000000001014794e */ /* 0x000fce0000000000 */
[----:B-1----:R-:W-:Y:S05]  /*22d0*/  CALL.ABS.NOINC R8 ;  /* 0x0000000008007343 */ /* 0x002fea0003c00000 */
.L_x_43:
[----:B------:R-:W0:Y:S01]  /*22e0*/  LDC.64 R2, c[0x4][R2] ;  /* 0x0100000002027b82 */ /* 0x000e220000000a00 */
[----:B------:R-:W1:Y:S01]  /*22f0*/  LDCU.64 UR4, c[0x4][0x10] ;  /* 0x01000200ff0477ac */ /* 0x000e620008000a00 */
[----:B------:R-:W-:Y:S01]  /*2300*/  CS2R R6, SRZ ;  /* 0x0000000000067805 */ /* 0x000fe2000001ff00 */
[----:B-1----:R-:W-:Y:S01]  /*2310*/  IMAD.U32 R4, RZ, RZ, UR4 ;  /* 0x00000004ff047e24 */ /* 0x002fe2000f8e00ff */
[----:B------:R-:W-:-:S07]  /*2320*/  MOV R5, UR5 ;  /* 0x0000000500057c02 */ /* 0x000fce0008000f00 */
[----:B------:R-:W-:-:S07]  /*2330*/  LEPC R20, `(.L_x_44) ;  /* 0x000000001014794e */ /* 0x000fce0000000000 */
[----:B0-----:R-:W-:Y:S05]  /*2340*/  CALL.ABS.NOINC R2 ;  /* 0x0000000002007343 */ /* 0x001fea0003c00000 */
.L_x_44:
[----:B------:R-:W-:-:S13]  /*2350*/  ISETP.NE.AND P6, PT, R17, RZ, PT ;  /* 0x000000ff1100720c */ /* 0x000fda0003fc5270 */
[----:B------:R-:W-:Y:S05]  /*2360*/  @P6 BRA `(.L_x_45) ;  /* 0xfffffffc00786947 */ /* 0x000fea000383ffff */
[----:B------:R-:W-:Y:S05]  /*2370*/  BSYNC.RECONVERGENT B6 ;  /* 0x0000000000067941 */ /* 0x000fea0003800200 */
.L_x_40:
[----:B------:R-:W-:-:S13]  /*2380*/  ISETP.NE.AND P0, PT, RZ, UR37, PT ;  /* 0x00000025ff007c0c */ /* 0x000fda000bf05270 */
[----:B------:R-:W-:Y:S05]  /*2390*/  @!P0 EXIT ;  /* 0x000000000000894d */ /* 0x000fea0003800000 */
[----:B------:R-:W-:-:S07]  /*23a0*/  IMAD.MOV.U32 R16, RZ, RZ, RZ ;  /* 0x000000ffff107224 */ /* 0x000fce00078e00ff */
.L_x_47:
        /* <DEDUP_REMOVED lines=11> */
.L_x_46:
[----:B------:R-:W-:-:S13]  /*2460*/  ISETP.NE.AND P6, PT, R17, RZ, PT ;  /* 0x000000ff1100720c */ /* 0x000fda0003fc5270 */
[----:B------:R-:W-:Y:S05]  /*2470*/  @P6 BRA `(.L_x_47) ;  /* 0xfffffffc00cc6947 */ /* 0x000fea000383ffff */
[----:B------:R-:W-:Y:S05]  /*2480*/  EXIT ;  /* 0x000000000000794d */ /* 0x000fea0003800000 */
.L_x_48:
[----:B------:R-:W-:-:S00]  /*2490*/  BRA `(.L_x_48) ;  /* 0xfffffffc00fc7947 */ /* 0x000fc0000383ffff */
[----:B------:R-:W-:-:S00]  /*24a0*/  NOP ;  /* 0x0000000000007918 */ /* 0x000fc00000000000 */
        /* <DEDUP_REMOVED lines=13> */
.L_x_49:


//--------------------- .nv.global.init           --------------------------
	.section	.nv.global.init,"aw",@progbits
.nv.global.init:
	.type		$str$1,@object
	.size		$str$1,($str - $str$1)
$str$1:
        /*0000*/ 	.byte	0x0a, 0x00
	.type		$str,@object
	.size		$str,(.L_0 - $str)
$str:
        /*0002*/ 	.byte	0x09, 0x25, 0x66, 0x00
.L_0:


//--------------------- .nv.shared.reserved.0     --------------------------
	.section	.nv.shared.reserved.0,"aw",@nobits
	.weak		__nv_reservedSMEM_offset_0_alias
	.size		__nv_reservedSMEM_offset_0_alias, 0, 64
	.other		__nv_reservedSMEM_offset_0_alias,@"STO_CUDA_RESERVED_SHARED STV_DEFAULT"
__nv_reservedSMEM_offset_0_alias:
	.zero		0
	.zero		64


//--------------------- .nv.constant0._Z8myKernelPfiii --------------------------
	.section	.nv.constant0._Z8myKernelPfiii,"a",@progbits
	.sectionflags	@""
	.align	4
.nv.constant0._Z8myKernelPfiii:
	.zero		916


//--------------------- SYMBOLS --------------------------

	.type		.nv.reservedSmem.offset0,@object
	.size		.nv.reservedSmem.offset0,0x4
	.type		vprintf,@function
